//
// Generated by NVIDIA NVVM Compiler
//
// Compiler Build ID: CL-36424714
// Cuda compilation tools, release 13.0, V13.0.88
// Based on NVVM 20.0.0
//

.version 9.0
.target sm_100
.address_size 64

	// .globl	_Z10reduce_GPUPj
.extern .shared .align 16 .b8 sdata[];

.visible .entry _Z10reduce_GPUPj(
	.param .u64 .ptr .align 1 _Z10reduce_GPUPj_param_0
)
{
	.reg .pred 	%p<5>;
	.reg .b32 	%r<21>;
	.reg .b64 	%rd<5>;

	ld.param.u64 	%rd2, [_Z10reduce_GPUPj_param_0];
	cvta.to.global.u64 	%rd1, %rd2;
	mov.u32 	%r1, %tid.x;
	mov.u32 	%r6, %ctaid.x;
	mov.u32 	%r2, %ntid.x;
	mad.lo.s32 	%r7, %r6, %r2, %r1;
	mul.wide.u32 	%rd3, %r7, 4;
	add.s64 	%rd4, %rd1, %rd3;
	ld.global.u32 	%r8, [%rd4];
	shl.b32 	%r9, %r1, 2;
	mov.u32 	%r10, sdata;
	add.s32 	%r3, %r10, %r9;
	st.shared.u32 	[%r3], %r8;
	bar.sync 	0;
	setp.lt.u32 	%p1, %r2, 2;
	@%p1 bra 	$L__BB0_5;
	mov.b32 	%r20, 1;
$L__BB0_2:
	shl.b32 	%r5, %r20, 1;
	add.s32 	%r12, %r5, -1;
	and.b32  	%r13, %r12, %r1;
	setp.ne.s32 	%p2, %r13, 0;
	@%p2 bra 	$L__BB0_4;
	shl.b32 	%r14, %r20, 2;
	add.s32 	%r15, %r3, %r14;
	ld.shared.u32 	%r16, [%r15];
	ld.shared.u32 	%r17, [%r3];
	add.s32 	%r18, %r17, %r16;
	st.shared.u32 	[%r3], %r18;
$L__BB0_4:
	bar.sync 	0;
	setp.lt.u32 	%p3, %r5, %r2;
	mov.u32 	%r20, %r5;
	@%p3 bra 	$L__BB0_2;
$L__BB0_5:
	setp.ne.s32 	%p4, %r1, 0;
	@%p4 bra 	$L__BB0_7;
	ld.shared.u32 	%r19, [sdata];
	st.global.u32 	[%rd1], %r19;
$L__BB0_7:
	ret;

}


// ===== COMPILED SASS (sm_100) =====

	.target	sm_100

	.elftype	@"ET_EXEC"


//--------------------- .note.nv.tkinfo           --------------------------
	.section	.note.nv.tkinfo,"",@"SHT_NOTE"
	.sectionflags	@"SHF_NOTE_NV_TKINFO"
	.tkinfo
        /*0018*/ 	.word	0x00000002
        /*0030*/ 	.string	""
        /*0030*/ 	.string	"ptxas"
        /*0030*/ 	.string	"Cuda compilation tools, release 13.0, V13.0.88"
        /*0030*/ 	.string	"Build cuda_13.0.r13.0/compiler.36424714_0"
        /*0030*/ 	.string	"-arch sm_100 -m 64 "



//--------------------- .note.nv.cuinfo           --------------------------
	.section	.note.nv.cuinfo,"",@"SHT_NOTE"
	.sectionflags	@"SHF_NOTE_NV_CUINFO"
        /*0018*/ 	.short	0x0002
        /*001a*/ 	.short	0x0064
        /*001c*/ 	.short	0x0082
	.zero		2


//--------------------- .nv.info                  --------------------------
	.section	.nv.info,"",@"SHT_CUDA_INFO"
	.align	4


	//----- nvinfo : EIATTR_REGCOUNT
	.align		4
        /*0000*/ 	.byte	0x04, 0x2f
        /*0002*/ 	.short	(.L_1 - .L_0)
	.align		4
.L_0:
        /*0004*/ 	.word	index@(_Z10reduce_GPUPj)
        /*0008*/ 	.word	0x0000000c


	//----- nvinfo : EIATTR_FRAME_SIZE
	.align		4
.L_1:
        /*000c*/ 	.byte	0x04, 0x11
        /*000e*/ 	.short	(.L_3 - .L_2)
	.align		4
.L_2:
        /*0010*/ 	.word	index@(_Z10reduce_GPUPj)
        /*0014*/ 	.word	0x00000000


	//----- nvinfo : EIATTR_MIN_STACK_SIZE
	.align		4
.L_3:
        /*0018*/ 	.byte	0x04, 0x12
        /*001a*/ 	.short	(.L_5 - .L_4)
	.align		4
.L_4:
        /*001c*/ 	.word	index@(_Z10reduce_GPUPj)
        /*0020*/ 	.word	0x00000000
.L_5:


//--------------------- .nv.compat                --------------------------
	.section	.nv.compat,"",@"SHT_CUDA_COMPAT_INFO"
	.align	4
        /*0000*/ 	.byte	0x02, 0x09, 0x00, 0x00, 0x02, 0x02, 0x01, 0x00, 0x02, 0x05, 0x05, 0x00, 0x03, 0x07, 0x01, 0x01
        /*0010*/ 	.byte	0x02, 0x03, 0x00, 0x00, 0x02, 0x06, 0x01, 0x00, 0x04, 0x0b, 0x08, 0x00, 0x09, 0x00, 0x00, 0x00
        /*0020*/ 	.byte	0x00, 0x00, 0x00, 0x00


//--------------------- .nv.info._Z10reduce_GPUPj --------------------------
	.section	.nv.info._Z10reduce_GPUPj,"",@"SHT_CUDA_INFO"
	.sectionflags	@""
	.align	4


	//----- nvinfo : EIATTR_CUDA_API_VERSION
	.align		4
        /*0000*/ 	.byte	0x04, 0x37
        /*0002*/ 	.short	(.L_7 - .L_6)
.L_6:
        /*0004*/ 	.word	0x00000082


	//----- nvinfo : EIATTR_KPARAM_INFO
	.align		4
.L_7:
        /*0008*/ 	.byte	0x04, 0x17
        /*000a*/ 	.short	(.L_9 - .L_8)
.L_8:
        /*000c*/ 	.word	0x00000000
        /*0010*/ 	.short	0x0000
        /*0012*/ 	.short	0x0000
        /*0014*/ 	.byte	0x00, 0xf5, 0x21, 0x00


	//----- nvinfo : EIATTR_SPARSE_MMA_MASK
	.align		4
.L_9:
        /*0018*/ 	.byte	0x03, 0x50
        /*001a*/ 	.short	0x0000


	//----- nvinfo : EIATTR_MAXREG_COUNT
	.align		4
        /*001c*/ 	.byte	0x03, 0x1b
        /*001e*/ 	.short	0x00ff


	//----- nvinfo : EIATTR_NUM_BARRIERS
	.align		4
        /*0020*/ 	.byte	0x02, 0x4c
        /*0022*/ 	.byte	0x01
	.zero		1


	//----- nvinfo : EIATTR_MERCURY_ISA_VERSION
	.align		4
        /*0024*/ 	.byte	0x03, 0x5f
        /*0026*/ 	.short	0x0101


	//----- nvinfo : EIATTR_VRC_CTA_INIT_COUNT
	.align		4
        /*0028*/ 	.byte	0x02, 0x4a
	.zero		1
	.zero		1


	//----- nvinfo : EIATTR_EXIT_INSTR_OFFSETS
	.align		4
        /*002c*/ 	.byte	0x04, 0x1c
        /*002e*/ 	.short	(.L_11 - .L_10)


	//   ....[0]....
.L_10:
        /*0030*/ 	.word	0x000001f0


	//   ....[1]....
        /*0034*/ 	.word	0x00000260


	//----- nvinfo : EIATTR_CBANK_PARAM_SIZE
	.align		4
.L_11:
        /*0038*/ 	.byte	0x03, 0x19
        /*003a*/ 	.short	0x0008


	//----- nvinfo : EIATTR_PARAM_CBANK
	.align		4
        /*003c*/ 	.byte	0x04, 0x0a
        /*003e*/ 	.short	(.L_13 - .L_12)
	.align		4
.L_12:
        /*0040*/ 	.word	index@(.nv.constant0._Z10reduce_GPUPj)
        /*0044*/ 	.short	0x0380
        /*0046*/ 	.short	0x0008


	//----- nvinfo : EIATTR_SW_WAR
	.align		4
.L_13:
        /*0048*/ 	.byte	0x04, 0x36
        /*004a*/ 	.short	(.L_15 - .L_14)
.L_14:
        /*004c*/ 	.word	0x00000008
.L_15:


//--------------------- .nv.callgraph             --------------------------
	.section	.nv.callgraph,"",@"SHT_CUDA_CALLGRAPH"
	.align	4
	.sectionentsize	8
	.align		4
        /*0000*/ 	.word	0x00000000
	.align		4
        /*0004*/ 	.word	0xffffffff
	.align		4
        /*0008*/ 	.word	0x00000000
	.align		4
        /*000c*/ 	.word	0xfffffffe
	.align		4
        /*0010*/ 	.word	0x00000000
	.align		4
        /*0014*/ 	.word	0xfffffffd
	.align		4
        /*0018*/ 	.word	0x00000000
	.align		4
        /*001c*/ 	.word	0xfffffffc


//--------------------- .text._Z10reduce_GPUPj    --------------------------
	.section	.text._Z10reduce_GPUPj,"ax",@progbits
	.align	128
        .global         _Z10reduce_GPUPj
        .type           _Z10reduce_GPUPj,@function
        .size           _Z10reduce_GPUPj,(.L_x_3 - _Z10reduce_GPUPj)
        .other          _Z10reduce_GPUPj,@"STO_CUDA_ENTRY STV_DEFAULT"
_Z10reduce_GPUPj:
.text._Z10reduce_GPUPj:
[----:B------:R-:W-:Y:S01]  /*0000*/  LDC R1, c[0x0][0x37c] ;  /* 0x0000df00ff017b82 */ /* 0x000fe20000000800 */
[----:B------:R-:W0:Y:S07]  /*0010*/  S2R R7, SR_TID.X ;  /* 0x0000000000077919 */ /* 0x000e2e0000002100 */
[----:B------:R-:W0:Y:S01]  /*0020*/  S2UR UR4, SR_CTAID.X ;  /* 0x00000000000479c3 */ /* 0x000e220000002500 */
[----:B------:R-:W1:Y:S07]  /*0030*/  LDCU.64 UR6, c[0x0][0x358] ;  /* 0x00006b00ff0677ac */ /* 0x000e6e0008000a00 */
[----:B------:R-:W0:Y:S08]  /*0040*/  LDC R6, c[0x0][0x360] ;  /* 0x0000d800ff067b82 */ /* 0x000e300000000800 */
[----:B------:R-:W2:Y:S01]  /*0050*/  LDC.64 R2, c[0x0][0x380] ;  /* 0x0000e000ff027b82 */ /* 0x000ea20000000a00 */
[----:B0-----:R-:W-:-:S04]  /*0060*/  IMAD R5, R6, UR4, R7 ;  /* 0x0000000406057c24 */ /* 0x001fc8000f8e0207 */
[----:B--2---:R-:W-:-:S06]  /*0070*/  IMAD.WIDE.U32 R2, R5, 0x4, R2 ;  /* 0x0000000405027825 */ /* 0x004fcc00078e0002 */
[----:B-1----:R-:W2:Y:S01]  /*0080*/  LDG.E R2, desc[UR6][R2.64] ;  /* 0x0000000602027981 */ /* 0x002ea2000c1e1900 */
[----:B------:R-:W0:Y:S01]  /*0090*/  S2UR UR5, SR_CgaCtaId ;  /* 0x00000000000579c3 */ /* 0x000e220000008800 */
[----:B------:R-:W-:Y:S01]  /*00a0*/  UMOV UR4, 0x400 ;  /* 0x0000040000047882 */ /* 0x000fe20000000000 */
[----:B------:R-:W-:Y:S02]  /*00b0*/  ISETP.GE.U32.AND P1, PT, R6, 0x2, PT ;  /* 0x000000020600780c */ /* 0x000fe40003f26070 */
[----:B------:R-:W-:Y:S01]  /*00c0*/  ISETP.NE.AND P0, PT, R7, RZ, PT ;  /* 0x000000ff0700720c */ /* 0x000fe20003f05270 */
[----:B0-----:R-:W-:-:S06]  /*00d0*/  ULEA UR4, UR5, UR4, 0x18 ;  /* 0x0000000405047291 */ /* 0x001fcc000f8ec0ff */
[----:B------:R-:W-:-:S05]  /*00e0*/  LEA R5, R7, UR4, 0x2 ;  /* 0x0000000407057c11 */ /* 0x000fca000f8e10ff */
[----:B--2---:R0:W-:Y:S01]  /*00f0*/  STS [R5], R2 ;  /* 0x0000000205007388 */ /* 0x0041e20000000800 */
[----:B------:R-:W-:Y:S06]  /*0100*/  BAR.SYNC.DEFER_BLOCKING 0x0 ;  /* 0x0000000000007b1d */ /* 0x000fec0000010000 */
[----:B------:R-:W-:Y:S05]  /*0110*/  @!P1 BRA `(.L_x_0) ;  /* 0x0000000000349947 */ /* 0x000fea0003800000 */
[----:B------:R-:W-:-:S07]  /*0120*/  IMAD.MOV.U32 R0, RZ, RZ, 0x1 ;  /* 0x00000001ff007424 */ /* 0x000fce00078e00ff */
.L_x_1:
[----:B------:R-:W-:-:S05]  /*0130*/  IMAD.SHL.U32 R9, R0, 0x2, RZ ;  /* 0x0000000200097824 */ /* 0x000fca00078e00ff */
[----:B0-----:R-:W-:-:S04]  /*0140*/  IADD3 R2, PT, PT, R9, -0x1, RZ ;  /* 0xffffffff09027810 */ /* 0x001fc80007ffe0ff */
[----:B------:R-:W-:-:S13]  /*0150*/  LOP3.LUT P1, RZ, R2, R7, RZ, 0xc0, !PT ;  /* 0x0000000702ff7212 */ /* 0x000fda000782c0ff */
[----:B------:R-:W-:Y:S01]  /*0160*/  @!P1 IMAD R2, R0, 0x4, R5 ;  /* 0x0000000400029824 */ /* 0x000fe200078e0205 */
[----:B------:R-:W-:Y:S01]  /*0170*/  @!P1 LDS R3, [R5] ;  /* 0x0000000005039984 */ /* 0x000fe20000000800 */
[----:B------:R-:W-:-:S04]  /*0180*/  IMAD.MOV.U32 R0, RZ, RZ, R9 ;  /* 0x000000ffff007224 */ /* 0x000fc800078e0009 */
[----:B------:R-:W0:Y:S02]  /*0190*/  @!P1 LDS R2, [R2] ;  /* 0x0000000002029984 */ /* 0x000e240000000800 */
[----:B0-----:R-:W-:-:S05]  /*01a0*/  @!P1 IADD3 R4, PT, PT, R2, R3, RZ ;  /* 0x0000000302049210 */ /* 0x001fca0007ffe0ff */
[----:B------:R1:W-:Y:S01]  /*01b0*/  @!P1 STS [R5], R4 ;  /* 0x0000000405009388 */ /* 0x0003e20000000800 */
[----:B------:R-:W-:Y:S01]  /*01c0*/  BAR.SYNC.DEFER_BLOCKING 0x0 ;  /* 0x0000000000007b1d */ /* 0x000fe20000010000 */
[----:B------:R-:W-:-:S13]  /*01d0*/  ISETP.GE.U32.AND P1, PT, R9, R6, PT ;  /* 0x000000060900720c */ /* 0x000fda0003f26070 */
[----:B-1----:R-:W-:Y:S05]  /*01e0*/  @!P1 BRA `(.L_x_1) ;  /* 0xfffffffc00d09947 */ /* 0x002fea000383ffff */
.L_x_0:
[----:B------:R-:W-:Y:S05]  /*01f0*/  @P0 EXIT ;  /* 0x000000000000094d */ /* 0x000fea0003800000 */
[----:B------:R-:W1:Y:S01]  /*0200*/  S2UR UR5, SR_CgaCtaId ;  /* 0x00000000000579c3 */ /* 0x000e620000008800 */
[----:B------:R-:W-:-:S07]  /*0210*/  UMOV UR4, 0x400 ;  /* 0x0000040000047882 */ /* 0x000fce0000000000 */
[----:B0-----:R-:W0:Y:S01]  /*0220*/  LDC.64 R2, c[0x0][0x380] ;  /* 0x0000e000ff027b82 */ /* 0x001e220000000a00 */
[----:B-1----:R-:W-:-:S09]  /*0230*/  ULEA UR4, UR5, UR4, 0x18 ;  /* 0x0000000405047291 */ /* 0x002fd2000f8ec0ff */
[----:B------:R-:W0:Y:S04]  /*0240*/  LDS R5, [UR4] ;  /* 0x00000004ff057984 */ /* 0x000e280008000800 */
[----:B0-----:R-:W-:Y:S01]  /*0250*/  STG.E desc[UR6][R2.64], R5 ;  /* 0x0000000502007986 */ /* 0x001fe2000c101906 */
[----:B------:R-:W-:Y:S05]  /*0260*/  EXIT ;  /* 0x000000000000794d */ /* 0x000fea0003800000 */
.L_x_2:
[----:B------:R-:W-:-:S00]  /*0270*/  BRA `(.L_x_2) ;  /* 0xfffffffc00fc7947 */ /* 0x000fc0000383ffff */
[----:B------:R-:W-:-:S00]  /*0280*/  NOP ;  /* 0x0000000000007918 */ /* 0x000fc00000000000 */
[----:B------:R-:W-:-:S00]  /*0290*/  NOP ;  /* 0x0000000000007918 */ /* 0x000fc00000000000 */
[----:B------:R-:W-:-:S00]  /*02a0*/  NOP ;  /* 0x0000000000007918 */ /* 0x000fc00000000000 */
[----:B------:R-:W-:-:S00]  /*02b0*/  NOP ;  /* 0x0000000000007918 */ /* 0x000fc00000000000 */
[----:B------:R-:W-:-:S00]  /*02c0*/  NOP ;  /* 0x0000000000007918 */ /* 0x000fc00000000000 */
[----:B------:R-:W-:-:S00]  /*02d0*/  NOP ;  /* 0x0000000000007918 */ /* 0x000fc00000000000 */
[----:B------:R-:W-:-:S00]  /*02e0*/  NOP ;  /* 0x0000000000007918 */ /* 0x000fc00000000000 */
[----:B------:R-:W-:-:S00]  /*02f0*/  NOP ;  /* 0x0000000000007918 */ /* 0x000fc00000000000 */
.L_x_3:


//--------------------- .nv.shared._Z10reduce_GPUPj --------------------------
	.section	.nv.shared._Z10reduce_GPUPj,"aw",@nobits
	.sectionflags	@""
	.align	16
	.zero		1024


//--------------------- .nv.shared.reserved.0     --------------------------
	.section	.nv.shared.reserved.0,"aw",@nobits
	.weak		__nv_reservedSMEM_offset_0_alias
	.size		__nv_reservedSMEM_offset_0_alias, 0, 64
	.other		__nv_reservedSMEM_offset_0_alias,@"STO_CUDA_RESERVED_SHARED STV_DEFAULT"
__nv_reservedSMEM_offset_0_alias:
	.zero		0
	.zero		64


//--------------------- .nv.constant0._Z10reduce_GPUPj --------------------------
	.section	.nv.constant0._Z10reduce_GPUPj,"a",@progbits
	.sectionflags	@""
	.align	4
.nv.constant0._Z10reduce_GPUPj:
	.zero		904


//--------------------- SYMBOLS --------------------------

	.type		.nv.reservedSmem.offset0,@object
	.size		.nv.reservedSmem.offset0,0x4
	.type		.nv.reservedSmem.cap,@object
	.size		.nv.reservedSmem.cap,0x4
